//
// Generated by NVIDIA NVVM Compiler
//
// Compiler Build ID: CL-36424714
// Cuda compilation tools, release 13.0, V13.0.88
// Based on NVVM 20.0.0
//

.version 9.0
.target sm_100
.address_size 64

	// .globl	_Z10vector_addPKfS0_Pfi

.visible .entry _Z10vector_addPKfS0_Pfi(
	.param .u64 .ptr .align 1 _Z10vector_addPKfS0_Pfi_param_0,
	.param .u64 .ptr .align 1 _Z10vector_addPKfS0_Pfi_param_1,
	.param .u64 .ptr .align 1 _Z10vector_addPKfS0_Pfi_param_2,
	.param .u32 _Z10vector_addPKfS0_Pfi_param_3
)
{
	.reg .pred 	%p<15>;
	.reg .b32 	%r<74>;
	.reg .b32 	%f<124>;
	.reg .b64 	%rd<66>;

	ld.param.u32 	%r26, [_Z10vector_addPKfS0_Pfi_param_3];
	mov.u32 	%r27, %ctaid.x;
	mov.u32 	%r28, %ntid.x;
	mov.u32 	%r29, %tid.x;
	mad.lo.s32 	%r68, %r27, %r28, %r29;
	mov.u32 	%r30, %nctaid.x;
	mul.lo.s32 	%r2, %r28, %r30;
	shr.s32 	%r31, %r26, 31;
	shr.u32 	%r32, %r31, 30;
	add.s32 	%r33, %r26, %r32;
	shr.s32 	%r3, %r33, 2;
	mad.lo.s32 	%r34, %r2, 3, %r68;
	setp.ge.s32 	%p1, %r34, %r3;
	@%p1 bra 	$L__BB0_1;
	bra.uni 	$L__BB0_15;
$L__BB0_1:
	ld.param.u64 	%rd65, [_Z10vector_addPKfS0_Pfi_param_2];
	ld.param.u64 	%rd63, [_Z10vector_addPKfS0_Pfi_param_1];
	ld.param.u64 	%rd61, [_Z10vector_addPKfS0_Pfi_param_0];
	cvta.to.global.u64 	%rd1, %rd63;
	cvta.to.global.u64 	%rd2, %rd61;
	cvta.to.global.u64 	%rd3, %rd65;
	setp.ge.s32 	%p3, %r68, %r3;
	@%p3 bra 	$L__BB0_7;
	add.s32 	%r37, %r68, %r2;
	max.s32 	%r38, %r3, %r37;
	setp.lt.s32 	%p4, %r37, %r3;
	selp.u32 	%r39, 1, 0, %p4;
	add.s32 	%r40, %r37, %r39;
	sub.s32 	%r41, %r38, %r40;
	div.u32 	%r42, %r41, %r2;
	add.s32 	%r5, %r42, %r39;
	and.b32  	%r43, %r5, 3;
	setp.eq.s32 	%p5, %r43, 3;
	@%p5 bra 	$L__BB0_5;
	add.s32 	%r44, %r5, 1;
	and.b32  	%r45, %r44, 3;
	neg.s32 	%r66, %r45;
$L__BB0_4:
	.pragma "nounroll";
	mul.wide.s32 	%rd24, %r68, 16;
	add.s64 	%rd25, %rd3, %rd24;
	add.s64 	%rd26, %rd1, %rd24;
	add.s64 	%rd27, %rd2, %rd24;
	ld.global.nc.v4.f32 	{%f49, %f50, %f51, %f52}, [%rd27];
	ld.global.nc.v4.f32 	{%f53, %f54, %f55, %f56}, [%rd26];
	add.f32 	%f57, %f49, %f53;
	add.f32 	%f58, %f50, %f54;
	add.f32 	%f59, %f51, %f55;
	add.f32 	%f60, %f52, %f56;
	st.global.v4.f32 	[%rd25], {%f57, %f58, %f59, %f60};
	add.s32 	%r68, %r68, %r2;
	add.s32 	%r66, %r66, 1;
	setp.ne.s32 	%p6, %r66, 0;
	@%p6 bra 	$L__BB0_4;
$L__BB0_5:
	setp.lt.u32 	%p7, %r5, 3;
	@%p7 bra 	$L__BB0_7;
$L__BB0_6:
	mul.wide.s32 	%rd28, %r68, 16;
	add.s64 	%rd29, %rd2, %rd28;
	ld.global.nc.v4.f32 	{%f61, %f62, %f63, %f64}, [%rd29];
	add.s64 	%rd30, %rd1, %rd28;
	ld.global.nc.v4.f32 	{%f65, %f66, %f67, %f68}, [%rd30];
	add.f32 	%f69, %f61, %f65;
	add.f32 	%f70, %f62, %f66;
	add.f32 	%f71, %f63, %f67;
	add.f32 	%f72, %f64, %f68;
	add.s64 	%rd31, %rd3, %rd28;
	st.global.v4.f32 	[%rd31], {%f69, %f70, %f71, %f72};
	mul.wide.s32 	%rd32, %r2, 16;
	add.s64 	%rd33, %rd29, %rd32;
	ld.global.nc.v4.f32 	{%f73, %f74, %f75, %f76}, [%rd33];
	add.s64 	%rd34, %rd30, %rd32;
	ld.global.nc.v4.f32 	{%f77, %f78, %f79, %f80}, [%rd34];
	add.f32 	%f81, %f73, %f77;
	add.f32 	%f82, %f74, %f78;
	add.f32 	%f83, %f75, %f79;
	add.f32 	%f84, %f76, %f80;
	add.s64 	%rd35, %rd31, %rd32;
	st.global.v4.f32 	[%rd35], {%f81, %f82, %f83, %f84};
	add.s64 	%rd36, %rd33, %rd32;
	ld.global.nc.v4.f32 	{%f85, %f86, %f87, %f88}, [%rd36];
	add.s64 	%rd37, %rd34, %rd32;
	ld.global.nc.v4.f32 	{%f89, %f90, %f91, %f92}, [%rd37];
	add.f32 	%f93, %f85, %f89;
	add.f32 	%f94, %f86, %f90;
	add.f32 	%f95, %f87, %f91;
	add.f32 	%f96, %f88, %f92;
	add.s64 	%rd38, %rd35, %rd32;
	st.global.v4.f32 	[%rd38], {%f93, %f94, %f95, %f96};
	add.s64 	%rd39, %rd36, %rd32;
	ld.global.nc.v4.f32 	{%f97, %f98, %f99, %f100}, [%rd39];
	add.s64 	%rd40, %rd37, %rd32;
	ld.global.nc.v4.f32 	{%f101, %f102, %f103, %f104}, [%rd40];
	add.f32 	%f105, %f97, %f101;
	add.f32 	%f106, %f98, %f102;
	add.f32 	%f107, %f99, %f103;
	add.f32 	%f108, %f100, %f104;
	add.s64 	%rd41, %rd38, %rd32;
	st.global.v4.f32 	[%rd41], {%f105, %f106, %f107, %f108};
	shl.b32 	%r46, %r2, 2;
	add.s32 	%r68, %r46, %r68;
	setp.lt.s32 	%p8, %r68, %r3;
	@%p8 bra 	$L__BB0_6;
$L__BB0_7:
	ld.param.u32 	%r62, [_Z10vector_addPKfS0_Pfi_param_3];
	shl.b32 	%r47, %r3, 2;
	mov.u32 	%r48, %ctaid.x;
	mov.u32 	%r49, %ntid.x;
	mov.u32 	%r50, %tid.x;
	mad.lo.s32 	%r51, %r48, %r49, %r50;
	add.s32 	%r72, %r47, %r51;
	setp.ge.s32 	%p9, %r72, %r62;
	@%p9 bra 	$L__BB0_14;
	ld.param.u32 	%r63, [_Z10vector_addPKfS0_Pfi_param_3];
	add.s32 	%r52, %r72, %r2;
	max.s32 	%r53, %r63, %r52;
	setp.lt.s32 	%p10, %r52, %r63;
	selp.u32 	%r54, 1, 0, %p10;
	add.s32 	%r55, %r52, %r54;
	sub.s32 	%r56, %r53, %r55;
	div.u32 	%r57, %r56, %r2;
	add.s32 	%r17, %r57, %r54;
	and.b32  	%r58, %r17, 3;
	setp.eq.s32 	%p11, %r58, 3;
	@%p11 bra 	$L__BB0_11;
	add.s32 	%r59, %r17, 1;
	and.b32  	%r60, %r59, 3;
	neg.s32 	%r70, %r60;
$L__BB0_10:
	.pragma "nounroll";
	mul.wide.s32 	%rd42, %r72, 4;
	add.s64 	%rd43, %rd3, %rd42;
	add.s64 	%rd44, %rd1, %rd42;
	add.s64 	%rd45, %rd2, %rd42;
	ld.global.nc.f32 	%f109, [%rd45];
	ld.global.nc.f32 	%f110, [%rd44];
	add.f32 	%f111, %f109, %f110;
	st.global.f32 	[%rd43], %f111;
	add.s32 	%r72, %r72, %r2;
	add.s32 	%r70, %r70, 1;
	setp.ne.s32 	%p12, %r70, 0;
	@%p12 bra 	$L__BB0_10;
$L__BB0_11:
	setp.lt.u32 	%p13, %r17, 3;
	@%p13 bra 	$L__BB0_14;
	mul.wide.s32 	%rd50, %r2, 4;
	shl.b32 	%r61, %r2, 2;
$L__BB0_13:
	ld.param.u32 	%r64, [_Z10vector_addPKfS0_Pfi_param_3];
	mul.wide.s32 	%rd46, %r72, 4;
	add.s64 	%rd47, %rd2, %rd46;
	ld.global.nc.f32 	%f112, [%rd47];
	add.s64 	%rd48, %rd1, %rd46;
	ld.global.nc.f32 	%f113, [%rd48];
	add.f32 	%f114, %f112, %f113;
	add.s64 	%rd49, %rd3, %rd46;
	st.global.f32 	[%rd49], %f114;
	add.s64 	%rd51, %rd47, %rd50;
	ld.global.nc.f32 	%f115, [%rd51];
	add.s64 	%rd52, %rd48, %rd50;
	ld.global.nc.f32 	%f116, [%rd52];
	add.f32 	%f117, %f115, %f116;
	add.s64 	%rd53, %rd49, %rd50;
	st.global.f32 	[%rd53], %f117;
	add.s64 	%rd54, %rd51, %rd50;
	ld.global.nc.f32 	%f118, [%rd54];
	add.s64 	%rd55, %rd52, %rd50;
	ld.global.nc.f32 	%f119, [%rd55];
	add.f32 	%f120, %f118, %f119;
	add.s64 	%rd56, %rd53, %rd50;
	st.global.f32 	[%rd56], %f120;
	add.s64 	%rd57, %rd54, %rd50;
	ld.global.nc.f32 	%f121, [%rd57];
	add.s64 	%rd58, %rd55, %rd50;
	ld.global.nc.f32 	%f122, [%rd58];
	add.f32 	%f123, %f121, %f122;
	add.s64 	%rd59, %rd56, %rd50;
	st.global.f32 	[%rd59], %f123;
	add.s32 	%r72, %r61, %r72;
	setp.lt.s32 	%p14, %r72, %r64;
	@%p14 bra 	$L__BB0_13;
$L__BB0_14:
	ret;
$L__BB0_15:
	ld.param.u64 	%rd64, [_Z10vector_addPKfS0_Pfi_param_2];
	ld.param.u64 	%rd62, [_Z10vector_addPKfS0_Pfi_param_1];
	ld.param.u64 	%rd60, [_Z10vector_addPKfS0_Pfi_param_0];
	cvta.to.global.u64 	%rd7, %rd60;
	mul.wide.s32 	%rd8, %r68, 16;
	add.s64 	%rd9, %rd7, %rd8;
	ld.global.nc.v4.f32 	{%f1, %f2, %f3, %f4}, [%rd9];
	mul.wide.s32 	%rd10, %r2, 16;
	add.s64 	%rd11, %rd9, %rd10;
	ld.global.nc.v4.f32 	{%f5, %f6, %f7, %f8}, [%rd11];
	add.s64 	%rd12, %rd11, %rd10;
	ld.global.nc.v4.f32 	{%f9, %f10, %f11, %f12}, [%rd12];
	add.s64 	%rd13, %rd12, %rd10;
	ld.global.nc.v4.f32 	{%f13, %f14, %f15, %f16}, [%rd13];
	cvta.to.global.u64 	%rd14, %rd62;
	add.s64 	%rd15, %rd14, %rd8;
	ld.global.nc.v4.f32 	{%f17, %f18, %f19, %f20}, [%rd15];
	add.s64 	%rd16, %rd15, %rd10;
	ld.global.nc.v4.f32 	{%f21, %f22, %f23, %f24}, [%rd16];
	add.s64 	%rd17, %rd16, %rd10;
	ld.global.nc.v4.f32 	{%f25, %f26, %f27, %f28}, [%rd17];
	add.s64 	%rd18, %rd17, %rd10;
	ld.global.nc.v4.f32 	{%f29, %f30, %f31, %f32}, [%rd18];
	add.f32 	%f33, %f1, %f17;
	add.f32 	%f34, %f2, %f18;
	add.f32 	%f35, %f3, %f19;
	add.f32 	%f36, %f4, %f20;
	add.f32 	%f37, %f5, %f21;
	add.f32 	%f38, %f6, %f22;
	add.f32 	%f39, %f7, %f23;
	add.f32 	%f40, %f8, %f24;
	add.f32 	%f41, %f9, %f25;
	add.f32 	%f42, %f10, %f26;
	add.f32 	%f43, %f11, %f27;
	add.f32 	%f44, %f12, %f28;
	add.f32 	%f45, %f13, %f29;
	add.f32 	%f46, %f14, %f30;
	add.f32 	%f47, %f15, %f31;
	add.f32 	%f48, %f16, %f32;
	cvta.to.global.u64 	%rd19, %rd64;
	add.s64 	%rd20, %rd19, %rd8;
	st.global.v4.f32 	[%rd20], {%f33, %f34, %f35, %f36};
	add.s64 	%rd21, %rd20, %rd10;
	st.global.v4.f32 	[%rd21], {%f37, %f38, %f39, %f40};
	add.s64 	%rd22, %rd21, %rd10;
	st.global.v4.f32 	[%rd22], {%f41, %f42, %f43, %f44};
	add.s64 	%rd23, %rd22, %rd10;
	st.global.v4.f32 	[%rd23], {%f45, %f46, %f47, %f48};
	shl.b32 	%r35, %r2, 2;
	add.s32 	%r68, %r35, %r68;
	mad.lo.s32 	%r36, %r2, 3, %r68;
	setp.lt.s32 	%p2, %r36, %r3;
	@%p2 bra 	$L__BB0_15;
	bra.uni 	$L__BB0_1;

}


// ===== COMPILED SASS (sm_100) =====

	.target	sm_100

	.elftype	@"ET_EXEC"


//--------------------- .note.nv.tkinfo           --------------------------
	.section	.note.nv.tkinfo,"",@"SHT_NOTE"
	.sectionflags	@"SHF_NOTE_NV_TKINFO"
	.tkinfo
        /*0018*/ 	.word	0x00000002
        /*0030*/ 	.string	""
        /*0030*/ 	.string	"ptxas"
        /*0030*/ 	.string	"Cuda compilation tools, release 13.0, V13.0.88"
        /*0030*/ 	.string	"Build cuda_13.0.r13.0/compiler.36424714_0"
        /*0030*/ 	.string	"-arch sm_100 -m 64 "



//--------------------- .note.nv.cuinfo           --------------------------
	.section	.note.nv.cuinfo,"",@"SHT_NOTE"
	.sectionflags	@"SHF_NOTE_NV_CUINFO"
        /*0018*/ 	.short	0x0002
        /*001a*/ 	.short	0x0064
        /*001c*/ 	.short	0x0082
	.zero		2


//--------------------- .nv.info                  --------------------------
	.section	.nv.info,"",@"SHT_CUDA_INFO"
	.align	4


	//----- nvinfo : EIATTR_REGCOUNT
	.align		4
        /*0000*/ 	.byte	0x04, 0x2f
        /*0002*/ 	.short	(.L_1 - .L_0)
	.align		4
.L_0:
        /*0004*/ 	.word	index@(_Z10vector_addPKfS0_Pfi)
        /*0008*/ 	.word	0x00000028


	//----- nvinfo : EIATTR_FRAME_SIZE
	.align		4
.L_1:
        /*000c*/ 	.byte	0x04, 0x11
        /*000e*/ 	.short	(.L_3 - .L_2)
	.align		4
.L_2:
        /*0010*/ 	.word	index@(_Z10vector_addPKfS0_Pfi)
        /*0014*/ 	.word	0x00000000


	//----- nvinfo : EIATTR_MIN_STACK_SIZE
	.align		4
.L_3:
        /*0018*/ 	.byte	0x04, 0x12
        /*001a*/ 	.short	(.L_5 - .L_4)
	.align		4
.L_4:
        /*001c*/ 	.word	index@(_Z10vector_addPKfS0_Pfi)
        /*0020*/ 	.word	0x00000000
.L_5:


//--------------------- .nv.compat                --------------------------
	.section	.nv.compat,"",@"SHT_CUDA_COMPAT_INFO"
	.align	4
        /*0000*/ 	.byte	0x02, 0x09, 0x00, 0x00, 0x02, 0x02, 0x01, 0x00, 0x02, 0x05, 0x05, 0x00, 0x03, 0x07, 0x01, 0x01
        /*0010*/ 	.byte	0x02, 0x03, 0x00, 0x00, 0x02, 0x06, 0x01, 0x00, 0x04, 0x0b, 0x08, 0x00, 0x09, 0x00, 0x00, 0x00
        /*0020*/ 	.byte	0x00, 0x00, 0x00, 0x00


//--------------------- .nv.info._Z10vector_addPKfS0_Pfi --------------------------
	.section	.nv.info._Z10vector_addPKfS0_Pfi,"",@"SHT_CUDA_INFO"
	.sectionflags	@""
	.align	4


	//----- nvinfo : EIATTR_CUDA_API_VERSION
	.align		4
        /*0000*/ 	.byte	0x04, 0x37
        /*0002*/ 	.short	(.L_7 - .L_6)
.L_6:
        /*0004*/ 	.word	0x00000082


	//----- nvinfo : EIATTR_KPARAM_INFO
	.align		4
.L_7:
        /*0008*/ 	.byte	0x04, 0x17
        /*000a*/ 	.short	(.L_9 - .L_8)
.L_8:
        /*000c*/ 	.word	0x00000000
        /*0010*/ 	.short	0x0003
        /*0012*/ 	.short	0x0018
        /*0014*/ 	.byte	0x00, 0xf0, 0x11, 0x00


	//----- nvinfo : EIATTR_KPARAM_INFO
	.align		4
.L_9:
        /*0018*/ 	.byte	0x04, 0x17
        /*001a*/ 	.short	(.L_11 - .L_10)
.L_10:
        /*001c*/ 	.word	0x00000000
        /*0020*/ 	.short	0x0002
        /*0022*/ 	.short	0x0010
        /*0024*/ 	.byte	0x00, 0xf5, 0x21, 0x00


	//----- nvinfo : EIATTR_KPARAM_INFO
	.align		4
.L_11:
        /*0028*/ 	.byte	0x04, 0x17
        /*002a*/ 	.short	(.L_13 - .L_12)
.L_12:
        /*002c*/ 	.word	0x00000000
        /*0030*/ 	.short	0x0001
        /*0032*/ 	.short	0x0008
        /*0034*/ 	.byte	0x00, 0xf5, 0x21, 0x00


	//----- nvinfo : EIATTR_KPARAM_INFO
	.align		4
.L_13:
        /*0038*/ 	.byte	0x04, 0x17
        /*003a*/ 	.short	(.L_15 - .L_14)
.L_14:
        /*003c*/ 	.word	0x00000000
        /*0040*/ 	.short	0x0000
        /*0042*/ 	.short	0x0000
        /*0044*/ 	.byte	0x00, 0xf5, 0x21, 0x00


	//----- nvinfo : EIATTR_SPARSE_MMA_MASK
	.align		4
.L_15:
        /*0048*/ 	.byte	0x03, 0x50
        /*004a*/ 	.short	0x0000


	//----- nvinfo : EIATTR_MAXREG_COUNT
	.align		4
        /*004c*/ 	.byte	0x03, 0x1b
        /*004e*/ 	.short	0x00ff


	//----- nvinfo : EIATTR_MERCURY_ISA_VERSION
	.align		4
        /*0050*/ 	.byte	0x03, 0x5f
        /*0052*/ 	.short	0x0101


	//----- nvinfo : EIATTR_VRC_CTA_INIT_COUNT
	.align		4
        /*0054*/ 	.byte	0x02, 0x4a
	.zero		1
	.zero		1


	//----- nvinfo : EIATTR_EXIT_INSTR_OFFSETS
	.align		4
        /*0058*/ 	.byte	0x04, 0x1c
        /*005a*/ 	.short	(.L_17 - .L_16)


	//   ....[0]....
.L_16:
        /*005c*/ 	.word	0x00000b20


	//   ....[1]....
        /*0060*/ 	.word	0x00000e20


	//   ....[2]....
        /*0064*/ 	.word	0x00001050


	//----- nvinfo : EIATTR_CRS_STACK_SIZE
	.align		4
.L_17:
        /*0068*/ 	.byte	0x04, 0x1e
        /*006a*/ 	.short	(.L_19 - .L_18)
.L_18:
        /*006c*/ 	.word	0x00000000


	//----- nvinfo : EIATTR_CBANK_PARAM_SIZE
	.align		4
.L_19:
        /*0070*/ 	.byte	0x03, 0x19
        /*0072*/ 	.short	0x001c


	//----- nvinfo : EIATTR_PARAM_CBANK
	.align		4
        /*0074*/ 	.byte	0x04, 0x0a
        /*0076*/ 	.short	(.L_21 - .L_20)
	.align		4
.L_20:
        /*0078*/ 	.word	index@(.nv.constant0._Z10vector_addPKfS0_Pfi)
        /*007c*/ 	.short	0x0380
        /*007e*/ 	.short	0x001c


	//----- nvinfo : EIATTR_SW_WAR
	.align		4
.L_21:
        /*0080*/ 	.byte	0x04, 0x36
        /*0082*/ 	.short	(.L_23 - .L_22)
.L_22:
        /*0084*/ 	.word	0x00000008
.L_23:


//--------------------- .nv.callgraph             --------------------------
	.section	.nv.callgraph,"",@"SHT_CUDA_CALLGRAPH"
	.align	4
	.sectionentsize	8
	.align		4
        /*0000*/ 	.word	0x00000000
	.align		4
        /*0004*/ 	.word	0xffffffff
	.align		4
        /*0008*/ 	.word	0x00000000
	.align		4
        /*000c*/ 	.word	0xfffffffe
	.align		4
        /*0010*/ 	.word	0x00000000
	.align		4
        /*0014*/ 	.word	0xfffffffd
	.align		4
        /*0018*/ 	.word	0x00000000
	.align		4
        /*001c*/ 	.word	0xfffffffc


//--------------------- .text._Z10vector_addPKfS0_Pfi --------------------------
	.section	.text._Z10vector_addPKfS0_Pfi,"ax",@progbits
	.align	128
        .global         _Z10vector_addPKfS0_Pfi
        .type           _Z10vector_addPKfS0_Pfi,@function
        .size           _Z10vector_addPKfS0_Pfi,(.L_x_14 - _Z10vector_addPKfS0_Pfi)
        .other          _Z10vector_addPKfS0_Pfi,@"STO_CUDA_ENTRY STV_DEFAULT"
_Z10vector_addPKfS0_Pfi:
.text._Z10vector_addPKfS0_Pfi:
[----:B------:R-:W-:Y:S01]  /*0000*/  LDC R1, c[0x0][0x37c] ;  /* 0x0000df00ff017b82 */ /* 0x000fe20000000800 */
[----:B------:R-:W0:Y:S07]  /*0010*/  S2R R0, SR_TID.X ;  /* 0x0000000000007919 */ /* 0x000e2e0000002100 */
[----:B------:R-:W0:Y:S01]  /*0020*/  S2UR UR8, SR_CTAID.X ;  /* 0x00000000000879c3 */ /* 0x000e220000002500 */
[----:B------:R-:W1:Y:S01]  /*0030*/  LDCU UR5, c[0x0][0x398] ;  /* 0x00007300ff0577ac */ /* 0x000e620008000800 */
[----:B------:R-:W-:Y:S06]  /*0040*/  BSSY.RECONVERGENT B0, `(.L_x_0) ;  /* 0x000003f000007945 */ /* 0x000fec0003800200 */
[----:B------:R-:W0:Y:S01]  /*0050*/  LDC R3, c[0x0][0x360] ;  /* 0x0000d800ff037b82 */ /* 0x000e220000000800 */
[----:B------:R-:W2:Y:S01]  /*0060*/  LDCU UR6, c[0x0][0x370] ;  /* 0x00006e00ff0677ac */ /* 0x000ea20008000800 */
[----:B-1----:R-:W-:-:S04]  /*0070*/  USHF.R.S32.HI UR4, URZ, 0x1f, UR5 ;  /* 0x0000001fff047899 */ /* 0x002fc80008011405 */
[----:B------:R-:W-:Y:S01]  /*0080*/  ULEA.HI UR4, UR4, UR5, URZ, 0x2 ;  /* 0x0000000504047291 */ /* 0x000fe2000f8f10ff */
[----:B------:R-:W1:Y:S03]  /*0090*/  LDCU UR5, c[0x0][0x398] ;  /* 0x00007300ff0577ac */ /* 0x000e660008000800 */
[----:B------:R-:W-:Y:S01]  /*00a0*/  USHF.R.S32.HI UR4, URZ, 0x2, UR4 ;  /* 0x00000002ff047899 */ /* 0x000fe20008011404 */
[C---:B0-----:R-:W-:Y:S02]  /*00b0*/  IMAD R0, R3.reuse, UR8, R0 ;  /* 0x0000000803007c24 */ /* 0x041fe4000f8e0200 */
[----:B--2---:R-:W-:Y:S01]  /*00c0*/  IMAD R3, R3, UR6, RZ ;  /* 0x0000000603037c24 */ /* 0x004fe2000f8e02ff */
[----:B------:R-:W0:Y:S03]  /*00d0*/  LDCU.64 UR6, c[0x0][0x358] ;  /* 0x00006b00ff0677ac */ /* 0x000e260008000a00 */
[----:B------:R-:W-:-:S05]  /*00e0*/  IMAD R2, R3, 0x3, R0 ;  /* 0x0000000303027824 */ /* 0x000fca00078e0200 */
[----:B------:R-:W-:-:S13]  /*00f0*/  ISETP.GE.AND P0, PT, R2, UR4, PT ;  /* 0x0000000402007c0c */ /* 0x000fda000bf06270 */
[----:B01----:R-:W-:Y:S05]  /*0100*/  @P0 BRA `(.L_x_1) ;  /* 0x0000000000c80947 */ /* 0x003fea0003800000 */
.L_x_2:
[----:B0-----:R-:W0:Y:S08]  /*0110*/  LDC.64 R24, c[0x0][0x380] ;  /* 0x0000e000ff187b82 */ /* 0x001e300000000a00 */
[----:B------:R-:W1:Y:S08]  /*0120*/  LDC.64 R26, c[0x0][0x388] ;  /* 0x0000e200ff1a7b82 */ /* 0x000e700000000a00 */
[----:B------:R-:W2:Y:S01]  /*0130*/  LDC.64 R28, c[0x0][0x390] ;  /* 0x0000e400ff1c7b82 */ /* 0x000ea20000000a00 */
[----:B0-----:R-:W-:-:S05]  /*0140*/  IMAD.WIDE R24, R0, 0x10, R24 ;  /* 0x0000001000187825 */ /* 0x001fca00078e0218 */
[----:B------:R-:W3:Y:S01]  /*0150*/  LDG.E.128.CONSTANT R16, desc[UR6][R24.64] ;  /* 0x0000000618107981 */ /* 0x000ee2000c1e9d00 */
[----:B-1----:R-:W-:-:S05]  /*0160*/  IMAD.WIDE R26, R0, 0x10, R26 ;  /* 0x00000010001a7825 */ /* 0x002fca00078e021a */
[----:B------:R-:W3:Y:S01]  /*0170*/  LDG.E.128.CONSTANT R12, desc[UR6][R26.64] ;  /* 0x000000061a0c7981 */ /* 0x000ee2000c1e9d00 */
[----:B------:R-:W-:-:S04]  /*0180*/  IMAD.WIDE R22, R3, 0x10, R24 ;  /* 0x0000001003167825 */ /* 0x000fc800078e0218 */
[----:B------:R-:W-:Y:S01]  /*0190*/  IMAD.WIDE R20, R3, 0x10, R26 ;  /* 0x0000001003147825 */ /* 0x000fe200078e021a */
[----:B------:R0:W4:Y:S04]  /*01a0*/  LDG.E.128.CONSTANT R4, desc[UR6][R22.64] ;  /* 0x0000000616047981 */ /* 0x000128000c1e9d00 */
[----:B------:R-:W4:Y:S01]  /*01b0*/  LDG.E.128.CONSTANT R8, desc[UR6][R20.64] ;  /* 0x0000000614087981 */ /* 0x000f22000c1e9d00 */
[----:B---3--:R-:W-:Y:S01]  /*01c0*/  FADD R32, R16, R12 ;  /* 0x0000000c10207221 */ /* 0x008fe20000000000 */
[----:B------:R-:W-:Y:S01]  /*01d0*/  FADD R33, R17, R13 ;  /* 0x0000000d11217221 */ /* 0x000fe20000000000 */
[----:B------:R-:W-:Y:S01]  /*01e0*/  FADD R34, R18, R14 ;  /* 0x0000000e12227221 */ /* 0x000fe20000000000 */
[----:B------:R-:W-:Y:S01]  /*01f0*/  FADD R35, R19, R15 ;  /* 0x0000000f13237221 */ /* 0x000fe20000000000 */
[----:B------:R-:W-:-:S04]  /*0200*/  IMAD.WIDE R14, R3, 0x10, R22 ;  /* 0x00000010030e7825 */ /* 0x000fc800078e0216 */
[----:B------:R-:W-:-:S04]  /*0210*/  IMAD.WIDE R16, R3, 0x10, R20 ;  /* 0x0000001003107825 */ /* 0x000fc800078e0214 */
[C---:B0-----:R-:W-:Y:S02]  /*0220*/  IMAD.WIDE R22, R3.reuse, 0x10, R14 ;  /* 0x0000001003167825 */ /* 0x041fe400078e020e */
[----:B------:R-:W3:Y:S02]  /*0230*/  LDG.E.128.CONSTANT R12, desc[UR6][R14.64] ;  /* 0x000000060e0c7981 */ /* 0x000ee4000c1e9d00 */
[----:B------:R-:W-:Y:S02]  /*0240*/  IMAD.WIDE R24, R3, 0x10, R16 ;  /* 0x0000001003187825 */ /* 0x000fe400078e0210 */
[----:B------:R-:W3:Y:S04]  /*0250*/  LDG.E.128.CONSTANT R16, desc[UR6][R16.64] ;  /* 0x0000000610107981 */ /* 0x000ee8000c1e9d00 */
[----:B------:R-:W5:Y:S04]  /*0260*/  LDG.E.128.CONSTANT R20, desc[UR6][R22.64] ;  /* 0x0000000616147981 */ /* 0x000f68000c1e9d00 */
[----:B------:R-:W5:Y:S01]  /*0270*/  LDG.E.128.CONSTANT R24, desc[UR6][R24.64] ;  /* 0x0000000618187981 */ /* 0x000f62000c1e9d00 */
[----:B--2---:R-:W-:-:S05]  /*0280*/  IMAD.WIDE R28, R0, 0x10, R28 ;  /* 0x00000010001c7825 */ /* 0x004fca00078e021c */
[----:B------:R0:W-:Y:S01]  /*0290*/  STG.E.128 desc[UR6][R28.64], R32 ;  /* 0x000000201c007986 */ /* 0x0001e2000c101d06 */
[----:B----4-:R-:W-:Y:S01]  /*02a0*/  FADD R4, R4, R8 ;  /* 0x0000000804047221 */ /* 0x010fe20000000000 */
[----:B------:R-:W-:Y:S01]  /*02b0*/  FADD R5, R5, R9 ;  /* 0x0000000905057221 */ /* 0x000fe20000000000 */
[----:B------:R-:W-:Y:S01]  /*02c0*/  USHF.R.S32.HI UR4, URZ, 0x1f, UR5 ;  /* 0x0000001fff047899 */ /* 0x000fe20008011405 */
[----:B------:R-:W-:Y:S01]  /*02d0*/  FADD R6, R6, R10 ;  /* 0x0000000a06067221 */ /* 0x000fe20000000000 */
[----:B------:R-:W-:Y:S01]  /*02e0*/  FADD R7, R7, R11 ;  /* 0x0000000b07077221 */ /* 0x000fe20000000000 */
[C---:B------:R-:W-:Y:S01]  /*02f0*/  LEA R0, R3.reuse, R0, 0x2 ;  /* 0x0000000003007211 */ /* 0x040fe200078e10ff */
[----:B0-----:R-:W-:-:S04]  /*0300*/  IMAD.WIDE R28, R3, 0x10, R28 ;  /* 0x00000010031c7825 */ /* 0x001fc800078e021c */
[C---:B------:R-:W-:Y:S01]  /*0310*/  IMAD.WIDE R8, R3.reuse, 0x10, R28 ;  /* 0x0000001003087825 */ /* 0x040fe200078e021c */
[----:B------:R-:W-:Y:S01]  /*0320*/  ULEA.HI UR4, UR4, UR5, URZ, 0x2 ;  /* 0x0000000504047291 */ /* 0x000fe2000f8f10ff */
[----:B------:R0:W-:Y:S02]  /*0330*/  STG.E.128 desc[UR6][R28.64], R4 ;  /* 0x000000041c007986 */ /* 0x0001e4000c101d06 */
[----:B------:R-:W-:Y:S01]  /*0340*/  IMAD.WIDE R10, R3, 0x10, R8 ;  /* 0x00000010030a7825 */ /* 0x000fe200078e0208 */
[----:B------:R-:W-:-:S03]  /*0350*/  USHF.R.S32.HI UR4, URZ, 0x2, UR4 ;  /* 0x00000002ff047899 */ /* 0x000fc60008011404 */
[----:B------:R-:W-:-:S05]  /*0360*/  IMAD R2, R3, 0x3, R0 ;  /* 0x0000000303027824 */ /* 0x000fca00078e0200 */
[----:B------:R-:W-:Y:S01]  /*0370*/  ISETP.GE.AND P0, PT, R2, UR4, PT ;  /* 0x0000000402007c0c */ /* 0x000fe2000bf06270 */
[----:B---3--:R-:W-:Y:S01]  /*0380*/  FADD R12, R12, R16 ;  /* 0x000000100c0c7221 */ /* 0x008fe20000000000 */
[----:B------:R-:W-:Y:S01]  /*0390*/  FADD R13, R13, R17 ;  /* 0x000000110d0d7221 */ /* 0x000fe20000000000 */
[----:B------:R-:W-:Y:S01]  /*03a0*/  FADD R14, R14, R18 ;  /* 0x000000120e0e7221 */ /* 0x000fe20000000000 */
[----:B------:R-:W-:Y:S01]  /*03b0*/  FADD R15, R15, R19 ;  /* 0x000000130f0f7221 */ /* 0x000fe20000000000 */
[----:B-----5:R-:W-:Y:S01]  /*03c0*/  FADD R20, R20, R24 ;  /* 0x0000001814147221 */ /* 0x020fe20000000000 */
[----:B------:R-:W-:Y:S01]  /*03d0*/  FADD R21, R21, R25 ;  /* 0x0000001915157221 */ /* 0x000fe20000000000 */
[----:B------:R-:W-:Y:S01]  /*03e0*/  FADD R22, R22, R26 ;  /* 0x0000001a16167221 */ /* 0x000fe20000000000 */
[----:B------:R-:W-:Y:S01]  /*03f0*/  FADD R23, R23, R27 ;  /* 0x0000001b17177221 */ /* 0x000fe20000000000 */
[----:B------:R0:W-:Y:S04]  /*0400*/  STG.E.128 desc[UR6][R8.64], R12 ;  /* 0x0000000c08007986 */ /* 0x0001e8000c101d06 */
[----:B------:R0:W-:Y:S01]  /*0410*/  STG.E.128 desc[UR6][R10.64], R20 ;  /* 0x000000140a007986 */ /* 0x0001e2000c101d06 */
[----:B------:R-:W-:Y:S05]  /*0420*/  @!P0 BRA `(.L_x_2) ;  /* 0xfffffffc00388947 */ /* 0x000fea000383ffff */
.L_x_1:
[----:B------:R-:W-:Y:S05]  /*0430*/  BSYNC.RECONVERGENT B0 ;  /* 0x0000000000007941 */ /* 0x000fea0003800200 */
.L_x_0:
[----:B------:R-:W0:Y:S01]  /*0440*/  LDC R2, c[0x0][0x398] ;  /* 0x0000e600ff027b82 */ /* 0x000e220000000800 */
[----:B------:R-:W-:Y:S01]  /*0450*/  BSSY.RECONVERGENT B0, `(.L_x_3) ;  /* 0x0000067000007945 */ /* 0x000fe20003800200 */
[----:B0-----:R-:W-:-:S04]  /*0460*/  SHF.R.S32.HI R5, RZ, 0x1f, R2 ;  /* 0x0000001fff057819 */ /* 0x001fc80000011402 */
[----:B------:R-:W-:-:S04]  /*0470*/  LEA.HI R5, R5, R2, RZ, 0x2 ;  /* 0x0000000205057211 */ /* 0x000fc800078f10ff */
[----:B------:R-:W-:-:S04]  /*0480*/  SHF.R.S32.HI R21, RZ, 0x2, R5 ;  /* 0x00000002ff157819 */ /* 0x000fc80000011405 */
[----:B------:R-:W-:-:S13]  /*0490*/  ISETP.GE.AND P0, PT, R0, R21, PT ;  /* 0x000000150000720c */ /* 0x000fda0003f06270 */
[----:B------:R-:W-:Y:S05]  /*04a0*/  @P0 BRA `(.L_x_4) ;  /* 0x0000000400840947 */ /* 0x000fea0003800000 */
[----:B------:R-:W0:Y:S01]  /*04b0*/  I2F.U32.RP R8, R3 ;  /* 0x0000000300087306 */ /* 0x000e220000209000 */
[----:B------:R-:W-:Y:S01]  /*04c0*/  IADD3 R6, PT, PT, R3, R0, RZ ;  /* 0x0000000003067210 */ /* 0x000fe20007ffe0ff */
[----:B------:R-:W-:Y:S01]  /*04d0*/  BSSY.RECONVERGENT B1, `(.L_x_5) ;  /* 0x000002e000017945 */ /* 0x000fe20003800200 */
[----:B------:R-:W-:Y:S02]  /*04e0*/  IADD3 R9, PT, PT, RZ, -R3, RZ ;  /* 0x80000003ff097210 */ /* 0x000fe40007ffe0ff */
[----:B------:R-:W-:Y:S02]  /*04f0*/  ISETP.GE.AND P0, PT, R6, R21, PT ;  /* 0x000000150600720c */ /* 0x000fe40003f06270 */
[----:B------:R-:W-:Y:S02]  /*0500*/  VIMNMX R7, PT, PT, R21, R6, !PT ;  /* 0x0000000615077248 */ /* 0x000fe40007fe0100 */
[----:B------:R-:W-:Y:S02]  /*0510*/  SEL R18, RZ, 0x1, P0 ;  /* 0x00000001ff127807 */ /* 0x000fe40000000000 */
[----:B------:R-:W-:-:S02]  /*0520*/  ISETP.NE.U32.AND P2, PT, R3, RZ, PT ;  /* 0x000000ff0300720c */ /* 0x000fc40003f45070 */
[----:B------:R-:W-:Y:S01]  /*0530*/  IADD3 R6, PT, PT, R7, -R6, -R18 ;  /* 0x8000000607067210 */ /* 0x000fe20007ffe812 */
[----:B0-----:R-:W0:Y:S02]  /*0540*/  MUFU.RCP R8, R8 ;  /* 0x0000000800087308 */ /* 0x001e240000001000 */
[----:B0-----:R-:W-:-:S06]  /*0550*/  IADD3 R4, PT, PT, R8, 0xffffffe, RZ ;  /* 0x0ffffffe08047810 */ /* 0x001fcc0007ffe0ff */
[----:B------:R0:W1:Y:S02]  /*0560*/  F2I.FTZ.U32.TRUNC.NTZ R5, R4 ;  /* 0x0000000400057305 */ /* 0x000064000021f000 */
[----:B0-----:R-:W-:Y:S02]  /*0570*/  HFMA2 R4, -RZ, RZ, 0, 0 ;  /* 0x00000000ff047431 */ /* 0x001fe400000001ff */
[----:B-1----:R-:W-:-:S04]  /*0580*/  IMAD R9, R9, R5, RZ ;  /* 0x0000000509097224 */ /* 0x002fc800078e02ff */
[----:B------:R-:W-:-:S06]  /*0590*/  IMAD.HI.U32 R5, R5, R9, R4 ;  /* 0x0000000905057227 */ /* 0x000fcc00078e0004 */
[----:B------:R-:W-:-:S05]  /*05a0*/  IMAD.HI.U32 R5, R5, R6, RZ ;  /* 0x0000000605057227 */ /* 0x000fca00078e00ff */
[----:B------:R-:W-:-:S05]  /*05b0*/  IADD3 R4, PT, PT, -R5, RZ, RZ ;  /* 0x000000ff05047210 */ /* 0x000fca0007ffe1ff */
[----:B------:R-:W-:-:S05]  /*05c0*/  IMAD R6, R3, R4, R6 ;  /* 0x0000000403067224 */ /* 0x000fca00078e0206 */
[----:B------:R-:W-:-:S13]  /*05d0*/  ISETP.GE.U32.AND P0, PT, R6, R3, PT ;  /* 0x000000030600720c */ /* 0x000fda0003f06070 */
[----:B------:R-:W-:Y:S02]  /*05e0*/  @P0 IADD3 R6, PT, PT, -R3, R6, RZ ;  /* 0x0000000603060210 */ /* 0x000fe40007ffe1ff */
[----:B------:R-:W-:Y:S02]  /*05f0*/  @P0 IADD3 R5, PT, PT, R5, 0x1, RZ ;  /* 0x0000000105050810 */ /* 0x000fe40007ffe0ff */
[----:B------:R-:W-:-:S13]  /*0600*/  ISETP.GE.U32.AND P1, PT, R6, R3, PT ;  /* 0x000000030600720c */ /* 0x000fda0003f26070 */
[----:B------:R-:W-:Y:S02]  /*0610*/  @P1 IADD3 R5, PT, PT, R5, 0x1, RZ ;  /* 0x0000000105051810 */ /* 0x000fe40007ffe0ff */
[----:B------:R-:W-:-:S04]  /*0620*/  @!P2 LOP3.LUT R5, RZ, R3, RZ, 0x33, !PT ;  /* 0x00000003ff05a212 */ /* 0x000fc800078e33ff */
[----:B------:R-:W-:-:S04]  /*0630*/  IADD3 R18, PT, PT, R18, R5, RZ ;  /* 0x0000000512127210 */ /* 0x000fc80007ffe0ff */
[----:B------:R-:W-:-:S04]  /*0640*/  LOP3.LUT R4, R18, 0x3, RZ, 0xc0, !PT ;  /* 0x0000000312047812 */ /* 0x000fc800078ec0ff */
[----:B------:R-:W-:-:S13]  /*0650*/  ISETP.NE.AND P0, PT, R4, 0x3, PT ;  /* 0x000000030400780c */ /* 0x000fda0003f05270 */
[----:B------:R-:W-:Y:S05]  /*0660*/  @!P0 BRA `(.L_x_6) ;  /* 0x0000000000508947 */ /* 0x000fea0003800000 */
[----:B------:R-:W0:Y:S01]  /*0670*/  LDC.64 R16, c[0x0][0x390] ;  /* 0x0000e400ff107b82 */ /* 0x000e220000000a00 */
[----:B------:R-:W-:-:S04]  /*0680*/  IADD3 R4, PT, PT, R18, 0x1, RZ ;  /* 0x0000000112047810 */ /* 0x000fc80007ffe0ff */
[----:B------:R-:W-:-:S03]  /*0690*/  LOP3.LUT R4, R4, 0x3, RZ, 0xc0, !PT ;  /* 0x0000000304047812 */ /* 0x000fc600078ec0ff */
[----:B------:R-:W1:Y:S01]  /*06a0*/  LDC.64 R14, c[0x0][0x380] ;  /* 0x0000e000ff0e7b82 */ /* 0x000e620000000a00 */
[----:B------:R-:W-:-:S07]  /*06b0*/  IADD3 R19, PT, PT, -R4, RZ, RZ ;  /* 0x000000ff04137210 */ /* 0x000fce0007ffe1ff */
[----:B------:R-:W2:Y:S02]  /*06c0*/  LDC.64 R12, c[0x0][0x388] ;  /* 0x0000e200ff0c7b82 */ /* 0x000ea40000000a00 */
.L_x_7:
[----:B-1----:R-:W-:-:S04]  /*06d0*/  IMAD.WIDE R10, R0, 0x10, R14 ;  /* 0x00000010000a7825 */ /* 0x002fc800078e020e */
[----:B--2---:R-:W-:Y:S02]  /*06e0*/  IMAD.WIDE R22, R0, 0x10, R12 ;  /* 0x0000001000167825 */ /* 0x004fe400078e020c */
[----:B---3--:R-:W2:Y:S04]  /*06f0*/  LDG.E.128.CONSTANT R8, desc[UR6][R10.64] ;  /* 0x000000060a087981 */ /* 0x008ea8000c1e9d00 */
[----:B------:R-:W2:Y:S01]  /*0700*/  LDG.E.128.CONSTANT R4, desc[UR6][R22.64] ;  /* 0x0000000616047981 */ /* 0x000ea2000c1e9d00 */
[----:B------:R-:W-:-:S04]  /*0710*/  IADD3 R19, PT, PT, R19, 0x1, RZ ;  /* 0x0000000113137810 */ /* 0x000fc80007ffe0ff */
[----:B------:R-:W-:Y:S01]  /*0720*/  ISETP.NE.AND P0, PT, R19, RZ, PT ;  /* 0x000000ff1300720c */ /* 0x000fe20003f05270 */
[----:B--2---:R-:W-:Y:S01]  /*0730*/  FADD R4, R8, R4 ;  /* 0x0000000408047221 */ /* 0x004fe20000000000 */
[----:B------:R-:W-:Y:S01]  /*0740*/  FADD R5, R9, R5 ;  /* 0x0000000509057221 */ /* 0x000fe20000000000 */
[----:B------:R-:W-:Y:S01]  /*0750*/  FADD R6, R10, R6 ;  /* 0x000000060a067221 */ /* 0x000fe20000000000 */
[----:B------:R-:W-:Y:S01]  /*0760*/  FADD R7, R11, R7 ;  /* 0x000000070b077221 */ /* 0x000fe20000000000 */
[----:B0-----:R-:W-:-:S05]  /*0770*/  IMAD.WIDE R8, R0, 0x10, R16 ;  /* 0x0000001000087825 */ /* 0x001fca00078e0210 */
[----:B------:R3:W-:Y:S01]  /*0780*/  STG.E.128 desc[UR6][R8.64], R4 ;  /* 0x0000000408007986 */ /* 0x0007e2000c101d06 */
[----:B------:R-:W-:Y:S02]  /*0790*/  IADD3 R0, PT, PT, R3, R0, RZ ;  /* 0x0000000003007210 */ /* 0x000fe40007ffe0ff */
[----:B------:R-:W-:Y:S05]  /*07a0*/  @P0 BRA `(.L_x_7) ;  /* 0xfffffffc00c80947 */ /* 0x000fea000383ffff */
.L_x_6:
[----:B------:R-:W-:Y:S05]  /*07b0*/  BSYNC.RECONVERGENT B1 ;  /* 0x0000000000017941 */ /* 0x000fea0003800200 */
.L_x_5:
[----:B------:R-:W0:Y:S01]  /*07c0*/  LDC.64 R22, c[0x0][0x390] ;  /* 0x0000e400ff167b82 */ /* 0x000e220000000a00 */
[----:B------:R-:W-:-:S07]  /*07d0*/  ISETP.GE.U32.AND P0, PT, R18, 0x3, PT ;  /* 0x000000031200780c */ /* 0x000fce0003f06070 */
[----:B------:R-:W1:Y:S08]  /*07e0*/  LDC.64 R30, c[0x0][0x380] ;  /* 0x0000e000ff1e7b82 */ /* 0x000e700000000a00 */
[----:B------:R-:W2:Y:S01]  /*07f0*/  LDC.64 R28, c[0x0][0x388] ;  /* 0x0000e200ff1c7b82 */ /* 0x000ea20000000a00 */
[----:B------:R-:W-:Y:S05]  /*0800*/  @!P0 BRA `(.L_x_4) ;  /* 0x0000000000ac8947 */ /* 0x000fea0003800000 */
.L_x_8:
[----:B-1--4-:R-:W-:-:S04]  /*0810*/  IMAD.WIDE R24, R0, 0x10, R30 ;  /* 0x0000001000187825 */ /* 0x012fc800078e021e */
[----:B--2---:R-:W-:Y:S01]  /*0820*/  IMAD.WIDE R26, R0, 0x10, R28 ;  /* 0x00000010001a7825 */ /* 0x004fe200078e021c */
[----:B---3--:R-:W2:Y:S04]  /*0830*/  LDG.E.128.CONSTANT R4, desc[UR6][R24.64] ;  /* 0x0000000618047981 */ /* 0x008ea8000c1e9d00 */
[----:B------:R-:W2:Y:S01]  /*0840*/  LDG.E.128.CONSTANT R8, desc[UR6][R26.64] ;  /* 0x000000061a087981 */ /* 0x000ea2000c1e9d00 */
[----:B------:R-:W-:-:S04]  /*0850*/  IMAD.WIDE R32, R3, 0x10, R24 ;  /* 0x0000001003207825 */ /* 0x000fc800078e0218 */
[----:B------:R-:W-:Y:S01]  /*0860*/  IMAD.WIDE R34, R3, 0x10, R26 ;  /* 0x0000001003227825 */ /* 0x000fe200078e021a */
[----:B------:R1:W3:Y:S04]  /*0870*/  LDG.E.128.CONSTANT R12, desc[UR6][R32.64] ;  /* 0x00000006200c7981 */ /* 0x0002e8000c1e9d00 */
[----:B------:R-:W3:Y:S01]  /*0880*/  LDG.E.128.CONSTANT R16, desc[UR6][R34.64] ;  /* 0x0000000622107981 */ /* 0x000ee2000c1e9d00 */
[----:B0-----:R-:W-:-:S04]  /*0890*/  IMAD.WIDE R36, R0, 0x10, R22 ;  /* 0x0000001000247825 */ /* 0x001fc800078e0216 */
[----:B--2---:R-:W-:Y:S01]  /*08a0*/  FADD R8, R4, R8 ;  /* 0x0000000804087221 */ /* 0x004fe20000000000 */
[----:B------:R-:W-:Y:S01]  /*08b0*/  FADD R9, R5, R9 ;  /* 0x0000000905097221 */ /* 0x000fe20000000000 */
[----:B------:R-:W-:Y:S01]  /*08c0*/  FADD R10, R6, R10 ;  /* 0x0000000a060a7221 */ /* 0x000fe20000000000 */
[----:B------:R-:W-:Y:S01]  /*08d0*/  FADD R11, R7, R11 ;  /* 0x0000000b070b7221 */ /* 0x000fe20000000000 */
[----:B------:R-:W-:-:S04]  /*08e0*/  IMAD.WIDE R4, R3, 0x10, R32 ;  /* 0x0000001003047825 */ /* 0x000fc800078e0220 */
[----:B------:R0:W-:Y:S01]  /*08f0*/  STG.E.128 desc[UR6][R36.64], R8 ;  /* 0x0000000824007986 */ /* 0x0001e2000c101d06 */
[----:B-1----:R-:W-:-:S04]  /*0900*/  IMAD.WIDE R32, R3, 0x10, R36 ;  /* 0x0000001003207825 */ /* 0x002fc800078e0224 */
[----:B---3--:R-:W-:Y:S01]  /*0910*/  FADD R24, R12, R16 ;  /* 0x000000100c187221 */ /* 0x008fe20000000000 */
[----:B------:R-:W-:Y:S01]  /*0920*/  FADD R25, R13, R17 ;  /* 0x000000110d197221 */ /* 0x000fe20000000000 */
[----:B------:R-:W-:Y:S01]  /*0930*/  FADD R26, R14, R18 ;  /* 0x000000120e1a7221 */ /* 0x000fe20000000000 */
[----:B------:R-:W-:Y:S01]  /*0940*/  FADD R27, R15, R19 ;  /* 0x000000130f1b7221 */ /* 0x000fe20000000000 */
[----:B0-----:R-:W-:-:S04]  /*0950*/  IMAD.WIDE R36, R3, 0x10, R34 ;  /* 0x0000001003247825 */ /* 0x001fc800078e0222 */
[C---:B------:R-:W-:Y:S01]  /*0960*/  IMAD.WIDE R34, R3.reuse, 0x10, R4 ;  /* 0x0000001003227825 */ /* 0x040fe200078e0204 */
[----:B------:R-:W2:Y:S03]  /*0970*/  LDG.E.128.CONSTANT R8, desc[UR6][R36.64] ;  /* 0x0000000624087981 */ /* 0x000ea6000c1e9d00 */
[C---:B------:R-:W-:Y:S01]  /*0980*/  IMAD.WIDE R16, R3.reuse, 0x10, R36 ;  /* 0x0000001003107825 */ /* 0x040fe200078e0224 */
[----:B------:R-:W2:Y:S04]  /*0990*/  LDG.E.128.CONSTANT R4, desc[UR6][R4.64] ;  /* 0x0000000604047981 */ /* 0x000ea8000c1e9d00 */
[----:B------:R-:W3:Y:S04]  /*09a0*/  LDG.E.128.CONSTANT R12, desc[UR6][R34.64] ;  /* 0x00000006220c7981 */ /* 0x000ee8000c1e9d00 */
[----:B------:R-:W3:Y:S01]  /*09b0*/  LDG.E.128.CONSTANT R16, desc[UR6][R16.64] ;  /* 0x0000000610107981 */ /* 0x000ee2000c1e9d00 */
[----:B------:R-:W-:-:S03]  /*09c0*/  LEA R0, R3, R0, 0x2 ;  /* 0x0000000003007211 */ /* 0x000fc600078e10ff */
[----:B------:R4:W-:Y:S01]  /*09d0*/  STG.E.128 desc[UR6][R32.64], R24 ;  /* 0x0000001820007986 */ /* 0x0009e2000c101d06 */
[----:B------:R-:W-:Y:S01]  /*09e0*/  ISETP.GE.AND P0, PT, R0, R21, PT ;  /* 0x000000150000720c */ /* 0x000fe20003f06270 */
[----:B--2---:R-:W-:Y:S01]  /*09f0*/  FADD R4, R4, R8 ;  /* 0x0000000804047221 */ /* 0x004fe20000000000 */
[----:B------:R-:W-:Y:S01]  /*0a00*/  FADD R5, R5, R9 ;  /* 0x0000000905057221 */ /* 0x000fe20000000000 */
[----:B------:R-:W-:-:S04]  /*0a10*/  IMAD.WIDE R8, R3, 0x10, R32 ;  /* 0x0000001003087825 */ /* 0x000fc800078e0220 */
[----:B------:R-:W-:Y:S01]  /*0a20*/  FADD R6, R6, R10 ;  /* 0x0000000a06067221 */ /* 0x000fe20000000000 */
[----:B------:R-:W-:Y:S01]  /*0a30*/  FADD R7, R7, R11 ;  /* 0x0000000b07077221 */ /* 0x000fe20000000000 */
[----:B---3--:R-:W-:Y:S01]  /*0a40*/  FADD R12, R12, R16 ;  /* 0x000000100c0c7221 */ /* 0x008fe20000000000 */
[----:B------:R-:W-:Y:S01]  /*0a50*/  FADD R13, R13, R17 ;  /* 0x000000110d0d7221 */ /* 0x000fe20000000000 */
[----:B------:R-:W-:Y:S01]  /*0a60*/  FADD R14, R14, R18 ;  /* 0x000000120e0e7221 */ /* 0x000fe20000000000 */
[----:B------:R-:W-:Y:S01]  /*0a70*/  FADD R15, R15, R19 ;  /* 0x000000130f0f7221 */ /* 0x000fe20000000000 */
[----:B------:R-:W-:Y:S01]  /*0a80*/  IMAD.WIDE R10, R3, 0x10, R8 ;  /* 0x00000010030a7825 */ /* 0x000fe200078e0208 */
[----:B------:R4:W-:Y:S04]  /*0a90*/  STG.E.128 desc[UR6][R8.64], R4 ;  /* 0x0000000408007986 */ /* 0x0009e8000c101d06 */
[----:B------:R4:W-:Y:S01]  /*0aa0*/  STG.E.128 desc[UR6][R10.64], R12 ;  /* 0x0000000c0a007986 */ /* 0x0009e2000c101d06 */
[----:B------:R-:W-:Y:S05]  /*0ab0*/  @!P0 BRA `(.L_x_8) ;  /* 0xfffffffc00548947 */ /* 0x000fea000383ffff */
.L_x_4:
[----:B------:R-:W-:Y:S05]  /*0ac0*/  BSYNC.RECONVERGENT B0 ;  /* 0x0000000000007941 */ /* 0x000fea0003800200 */
.L_x_3:
[----:B---34-:R-:W3:Y:S01]  /*0ad0*/  S2R R5, SR_TID.X ;  /* 0x0000000000057919 */ /* 0x018ee20000002100 */
[----:B------:R-:W3:Y:S02]  /*0ae0*/  LDC R0, c[0x0][0x360] ;  /* 0x0000d800ff007b82 */ /* 0x000ee40000000800 */
[----:B---3--:R-:W-:-:S05]  /*0af0*/  IMAD R0, R0, UR8, R5 ;  /* 0x0000000800007c24 */ /* 0x008fca000f8e0205 */
[----:B------:R-:W-:-:S04]  /*0b00*/  LEA R0, R21, R0, 0x2 ;  /* 0x0000000015007211 */ /* 0x000fc800078e10ff */
[----:B------:R-:W-:-:S13]  /*0b10*/  ISETP.GE.AND P0, PT, R0, R2, PT ;  /* 0x000000020000720c */ /* 0x000fda0003f06270 */
[----:B------:R-:W-:Y:S05]  /*0b20*/  @P0 EXIT ;  /* 0x000000000000094d */ /* 0x000fea0003800000 */
[----:B------:R-:W3:Y:S01]  /*0b30*/  I2F.U32.RP R9, R3 ;  /* 0x0000000300097306 */ /* 0x000ee20000209000 */
[----:B------:R-:W-:Y:S01]  /*0b40*/  IADD3 R7, PT, PT, R3, R0, RZ ;  /* 0x0000000003077210 */ /* 0x000fe20007ffe0ff */
[----:B------:R-:W-:Y:S01]  /*0b50*/  BSSY.RECONVERGENT B0, `(.L_x_9) ;  /* 0x000002c000007945 */ /* 0x000fe20003800200 */
[----:B------:R-:W-:Y:S02]  /*0b60*/  IADD3 R11, PT, PT, RZ, -R3, RZ ;  /* 0x80000003ff0b7210 */ /* 0x000fe40007ffe0ff */
[CC--:B------:R-:W-:Y:S02]  /*0b70*/  ISETP.GE.AND P0, PT, R7.reuse, R2.reuse, PT ;  /* 0x000000020700720c */ /* 0x0c0fe40003f06270 */
[----:B------:R-:W-:Y:S02]  /*0b80*/  VIMNMX R6, PT, PT, R7, R2, !PT ;  /* 0x0000000207067248 */ /* 0x000fe40007fe0100 */
[----:B------:R-:W-:Y:S02]  /*0b90*/  SEL R8, RZ, 0x1, P0 ;  /* 0x00000001ff087807 */ /* 0x000fe40000000000 */
[----:B------:R-:W-:-:S02]  /*0ba0*/  ISETP.NE.U32.AND P2, PT, R3, RZ, PT ;  /* 0x000000ff0300720c */ /* 0x000fc40003f45070 */
[----:B------:R-:W-:Y:S01]  /*0bb0*/  IADD3 R6, PT, PT, R6, -R7, -R8 ;  /* 0x8000000706067210 */ /* 0x000fe20007ffe808 */
[----:B---3--:R-:W3:Y:S02]  /*0bc0*/  MUFU.RCP R9, R9 ;  /* 0x0000000900097308 */ /* 0x008ee40000001000 */
[----:B---3--:R-:W-:-:S06]  /*0bd0*/  IADD3 R4, PT, PT, R9, 0xffffffe, RZ ;  /* 0x0ffffffe09047810 */ /* 0x008fcc0007ffe0ff */
[----:B------:R3:W4:Y:S02]  /*0be0*/  F2I.FTZ.U32.TRUNC.NTZ R5, R4 ;  /* 0x0000000400057305 */ /* 0x000724000021f000 */
[----:B---3--:R-:W-:Y:S01]  /*0bf0*/  MOV R4, RZ ;  /* 0x000000ff00047202 */ /* 0x008fe20000000f00 */
[----:B----4-:R-:W-:-:S04]  /*0c00*/  IMAD R11, R11, R5, RZ ;  /* 0x000000050b0b7224 */ /* 0x010fc800078e02ff */
        /* <DEDUP_REMOVED lines=11> */
[C---:B------:R-:W-:Y:S02]  /*0cc0*/  LOP3.LUT R4, R10.reuse, 0x3, RZ, 0xc0, !PT ;  /* 0x000000030a047812 */ /* 0x040fe400078ec0ff */
[----:B------:R-:W-:Y:S02]  /*0cd0*/  ISETP.GE.U32.AND P1, PT, R10, 0x3, PT ;  /* 0x000000030a00780c */ /* 0x000fe40003f26070 */
[----:B------:R-:W-:-:S13]  /*0ce0*/  ISETP.NE.AND P0, PT, R4, 0x3, PT ;  /* 0x000000030400780c */ /* 0x000fda0003f05270 */
[----:B------:R-:W-:Y:S05]  /*0cf0*/  @!P0 BRA `(.L_x_10) ;  /* 0x0000000000448947 */ /* 0x000fea0003800000 */
[----:B------:R-:W3:Y:S01]  /*0d00*/  LDC.64 R4, c[0x0][0x390] ;  /* 0x0000e400ff047b82 */ /* 0x000ee20000000a00 */
[----:B------:R-:W-:-:S04]  /*0d10*/  IADD3 R10, PT, PT, R10, 0x1, RZ ;  /* 0x000000010a0a7810 */ /* 0x000fc80007ffe0ff */
[----:B------:R-:W-:-:S03]  /*0d20*/  LOP3.LUT R10, R10, 0x3, RZ, 0xc0, !PT ;  /* 0x000000030a0a7812 */ /* 0x000fc600078ec0ff */
[----:B------:R-:W4:Y:S01]  /*0d30*/  LDC.64 R6, c[0x0][0x380] ;  /* 0x0000e000ff067b82 */ /* 0x000f220000000a00 */
[----:B------:R-:W-:-:S07]  /*0d40*/  IADD3 R16, PT, PT, -R10, RZ, RZ ;  /* 0x000000ff0a107210 */ /* 0x000fce0007ffe1ff */
[----:B------:R-:W0:Y:S02]  /*0d50*/  LDC.64 R8, c[0x0][0x388] ;  /* 0x0000e200ff087b82 */ /* 0x000e240000000a00 */
.L_x_11:
[----:B0-----:R-:W-:-:S04]  /*0d60*/  IMAD.WIDE R12, R0, 0x4, R8 ;  /* 0x00000004000c7825 */ /* 0x001fc800078e0208 */
[C---:B----4-:R-:W-:Y:S02]  /*0d70*/  IMAD.WIDE R14, R0.reuse, 0x4, R6 ;  /* 0x00000004000e7825 */ /* 0x050fe400078e0206 */
[----:B------:R-:W4:Y:S04]  /*0d80*/  LDG.E.CONSTANT R13, desc[UR6][R12.64] ;  /* 0x000000060c0d7981 */ /* 0x000f28000c1e9900 */
[----:B------:R-:W4:Y:S01]  /*0d90*/  LDG.E.CONSTANT R14, desc[UR6][R14.64] ;  /* 0x000000060e0e7981 */ /* 0x000f22000c1e9900 */
[----:B---3--:R-:W-:Y:S01]  /*0da0*/  IMAD.WIDE R10, R0, 0x4, R4 ;  /* 0x00000004000a7825 */ /* 0x008fe200078e0204 */
[----:B------:R-:W-:Y:S02]  /*0db0*/  IADD3 R16, PT, PT, R16, 0x1, RZ ;  /* 0x0000000110107810 */ /* 0x000fe40007ffe0ff */
[----:B------:R-:W-:-:S02]  /*0dc0*/  IADD3 R0, PT, PT, R3, R0, RZ ;  /* 0x0000000003007210 */ /* 0x000fc40007ffe0ff */
[----:B------:R-:W-:Y:S01]  /*0dd0*/  ISETP.NE.AND P0, PT, R16, RZ, PT ;  /* 0x000000ff1000720c */ /* 0x000fe20003f05270 */
[----:B----4-:R-:W-:-:S05]  /*0de0*/  FADD R17, R14, R13 ;  /* 0x0000000d0e117221 */ /* 0x010fca0000000000 */
[----:B------:R0:W-:Y:S07]  /*0df0*/  STG.E desc[UR6][R10.64], R17 ;  /* 0x000000110a007986 */ /* 0x0001ee000c101906 */
[----:B------:R-:W-:Y:S05]  /*0e00*/  @P0 BRA `(.L_x_11) ;  /* 0xfffffffc00d40947 */ /* 0x000fea000383ffff */
.L_x_10:
[----:B------:R-:W-:Y:S05]  /*0e10*/  BSYNC.RECONVERGENT B0 ;  /* 0x0000000000007941 */ /* 0x000fea0003800200 */
.L_x_9:
[----:B------:R-:W-:Y:S05]  /*0e20*/  @!P1 EXIT ;  /* 0x000000000000994d */ /* 0x000fea0003800000 */
.L_x_12:
[----:B---3--:R-:W0:Y:S08]  /*0e30*/  LDC.64 R4, c[0x0][0x380] ;  /* 0x0000e000ff047b82 */ /* 0x008e300000000a00 */
[----:B------:R-:W3:Y:S08]  /*0e40*/  LDC.64 R6, c[0x0][0x388] ;  /* 0x0000e200ff067b82 */ /* 0x000ef00000000a00 */
[----:B------:R-:W4:Y:S01]  /*0e50*/  LDC.64 R12, c[0x0][0x390] ;  /* 0x0000e400ff0c7b82 */ /* 0x000f220000000a00 */
[----:B0-----:R-:W-:-:S05]  /*0e60*/  IMAD.WIDE R16, R0, 0x4, R4 ;  /* 0x0000000400107825 */ /* 0x001fca00078e0204 */
[----:B------:R0:W5:Y:S01]  /*0e70*/  LDG.E.CONSTANT R10, desc[UR6][R16.64] ;  /* 0x00000006100a7981 */ /* 0x000162000c1e9900 */
[----:B------:R-:W-:-:S04]  /*0e80*/  IMAD.WIDE R14, R3, 0x4, R16 ;  /* 0x00000004030e7825 */ /* 0x000fc800078e0210 */
[----:B---3--:R-:W-:Y:S01]  /*0e90*/  IMAD.WIDE R4, R0, 0x4, R6 ;  /* 0x0000000400047825 */ /* 0x008fe200078e0206 */
[----:B------:R3:W2:Y:S03]  /*0ea0*/  LDG.E.CONSTANT R11, desc[UR6][R14.64] ;  /* 0x000000060e0b7981 */ /* 0x0006a6000c1e9900 */
[----:B------:R-:W-:-:S04]  /*0eb0*/  IMAD.WIDE R22, R3, 0x4, R14 ;  /* 0x0000000403167825 */ /* 0x000fc800078e020e */
[C---:B------:R-:W-:Y:S01]  /*0ec0*/  IMAD.WIDE R6, R3.reuse, 0x4, R4 ;  /* 0x0000000403067825 */ /* 0x040fe200078e0204 */
[----:B------:R-:W2:Y:S03]  /*0ed0*/  LDG.E.CONSTANT R18, desc[UR6][R22.64] ;  /* 0x0000000616127981 */ /* 0x000ea6000c1e9900 */
[C---:B------:R-:W-:Y:S01]  /*0ee0*/  IMAD.WIDE R24, R3.reuse, 0x4, R22 ;  /* 0x0000000403187825 */ /* 0x040fe200078e0216 */
[----:B------:R-:W5:Y:S03]  /*0ef0*/  LDG.E.CONSTANT R5, desc[UR6][R4.64] ;  /* 0x0000000604057981 */ /* 0x000f66000c1e9900 */
[C---:B------:R-:W-:Y:S01]  /*0f00*/  IMAD.WIDE R8, R3.reuse, 0x4, R6 ;  /* 0x0000000403087825 */ /* 0x040fe200078e0206 */
[----:B------:R-:W2:Y:S04]  /*0f10*/  LDG.E.CONSTANT R19, desc[UR6][R24.64] ;  /* 0x0000000618137981 */ /* 0x000ea8000c1e9900 */
[----:B------:R-:W2:Y:S01]  /*0f20*/  LDG.E.CONSTANT R6, desc[UR6][R6.64] ;  /* 0x0000000606067981 */ /* 0x000ea2000c1e9900 */
[----:B------:R-:W-:-:S03]  /*0f30*/  IMAD.WIDE R20, R3, 0x4, R8 ;  /* 0x0000000403147825 */ /* 0x000fc600078e0208 */
[----:B------:R-:W2:Y:S04]  /*0f40*/  LDG.E.CONSTANT R9, desc[UR6][R8.64] ;  /* 0x0000000608097981 */ /* 0x000ea8000c1e9900 */
[----:B------:R-:W2:Y:S01]  /*0f50*/  LDG.E.CONSTANT R20, desc[UR6][R20.64] ;  /* 0x0000000614147981 */ /* 0x000ea2000c1e9900 */
[----:B----4-:R-:W-:-:S04]  /*0f60*/  IMAD.WIDE R12, R0, 0x4, R12 ;  /* 0x00000004000c7825 */ /* 0x010fc800078e020c */
[----:B0-----:R-:W-:-:S04]  /*0f70*/  IMAD.WIDE R16, R3, 0x4, R12 ;  /* 0x0000000403107825 */ /* 0x001fc800078e020c */
[C---:B---3--:R-:W-:Y:S01]  /*0f80*/  IMAD.WIDE R14, R3.reuse, 0x4, R16 ;  /* 0x00000004030e7825 */ /* 0x048fe200078e0210 */
[----:B------:R-:W-:-:S04]  /*0f90*/  LEA R0, R3, R0, 0x2 ;  /* 0x0000000003007211 */ /* 0x000fc800078e10ff */
[----:B------:R-:W-:Y:S01]  /*0fa0*/  ISETP.GE.AND P0, PT, R0, R2, PT ;  /* 0x000000020000720c */ /* 0x000fe20003f06270 */
[----:B-----5:R-:W-:Y:S01]  /*0fb0*/  FADD R27, R10, R5 ;  /* 0x000000050a1b7221 */ /* 0x020fe20000000000 */
[----:B------:R-:W-:-:S04]  /*0fc0*/  IMAD.WIDE R4, R3, 0x4, R14 ;  /* 0x0000000403047825 */ /* 0x000fc800078e020e */
[----:B--2---:R-:W-:Y:S01]  /*0fd0*/  FADD R11, R11, R6 ;  /* 0x000000060b0b7221 */ /* 0x004fe20000000000 */
[----:B------:R3:W-:Y:S01]  /*0fe0*/  STG.E desc[UR6][R12.64], R27 ;  /* 0x0000001b0c007986 */ /* 0x0007e2000c101906 */
[----:B------:R-:W-:-:S03]  /*0ff0*/  FADD R23, R18, R9 ;  /* 0x0000000912177221 */ /* 0x000fc60000000000 */
[----:B------:R3:W-:Y:S01]  /*1000*/  STG.E desc[UR6][R16.64], R11 ;  /* 0x0000000b10007986 */ /* 0x0007e2000c101906 */
[----:B------:R-:W-:-:S03]  /*1010*/  FADD R19, R19, R20 ;  /* 0x0000001413137221 */ /* 0x000fc60000000000 */
[----:B------:R3:W-:Y:S04]  /*1020*/  STG.E desc[UR6][R14.64], R23 ;  /* 0x000000170e007986 */ /* 0x0007e8000c101906 */
[----:B------:R3:W-:Y:S01]  /*1030*/  STG.E desc[UR6][R4.64], R19 ;  /* 0x0000001304007986 */ /* 0x0007e2000c101906 */
[----:B------:R-:W-:Y:S05]  /*1040*/  @!P0 BRA `(.L_x_12) ;  /* 0xfffffffc00788947 */ /* 0x000fea000383ffff */
[----:B------:R-:W-:Y:S05]  /*1050*/  EXIT ;  /* 0x000000000000794d */ /* 0x000fea0003800000 */
.L_x_13:
[----:B------:R-:W-:-:S00]  /*1060*/  BRA `(.L_x_13) ;  /* 0xfffffffc00fc7947 */ /* 0x000fc0000383ffff */
[----:B------:R-:W-:-:S00]  /*1070*/  NOP ;  /* 0x0000000000007918 */ /* 0x000fc00000000000 */
        /* <DEDUP_REMOVED lines=8> */
.L_x_14:


//--------------------- .nv.shared.reserved.0     --------------------------
	.section	.nv.shared.reserved.0,"aw",@nobits
	.weak		__nv_reservedSMEM_offset_0_alias
	.size		__nv_reservedSMEM_offset_0_alias, 0, 64
	.other		__nv_reservedSMEM_offset_0_alias,@"STO_CUDA_RESERVED_SHARED STV_DEFAULT"
__nv_reservedSMEM_offset_0_alias:
	.zero		0
	.zero		64


//--------------------- .nv.constant0._Z10vector_addPKfS0_Pfi --------------------------
	.section	.nv.constant0._Z10vector_addPKfS0_Pfi,"a",@progbits
	.sectionflags	@""
	.align	4
.nv.constant0._Z10vector_addPKfS0_Pfi:
	.zero		924


//--------------------- SYMBOLS --------------------------

	.type		.nv.reservedSmem.offset0,@object
	.size		.nv.reservedSmem.offset0,0x4
